	.headerflags	@"EF_CUDA_TEXMODE_UNIFIED EF_CUDA_64BIT_ADDRESS EF_CUDA_ACCELERATORS EF_CUDA_SM90 EF_CUDA_VIRTUAL_SM(EF_CUDA_SM90)"
	.elftype	@"ET_EXEC"


//--------------------- .nv.info                  --------------------------
	.section	.nv.info,"",@"SHT_CUDA_INFO"
	.align	4


	//----- nvinfo : EIATTR_REGCOUNT
	.align		4
        /*0000*/ 	.byte	0x04, 0x2f
        /*0002*/ 	.short	(.L_1 - .L_0)
	.align		4
.L_0:
        /*0004*/ 	.word	index@(triton_poi_fused__to_copy_add_arange_clamp_mul_sub_129)
        /*0008*/ 	.word	0x0000000c


	//----- nvinfo : EIATTR_MIN_STACK_SIZE
	.align		4
.L_1:
        /*000c*/ 	.byte	0x04, 0x12
        /*000e*/ 	.short	(.L_3 - .L_2)
	.align		4
.L_2:
        /*0010*/ 	.word	index@(triton_poi_fused__to_copy_add_arange_clamp_mul_sub_129)
        /*0014*/ 	.word	0x00000000


	//----- nvinfo : EIATTR_FRAME_SIZE
	.align		4
.L_3:
        /*0018*/ 	.byte	0x04, 0x11
        /*001a*/ 	.short	(.L_5 - .L_4)
	.align		4
.L_4:
        /*001c*/ 	.word	index@(triton_poi_fused__to_copy_add_arange_clamp_mul_sub_129)
        /*0020*/ 	.word	0x00000000


	//----- nvinfo : EIATTR_MIN_STACK_SIZE
	.align		4
.L_5:
        /*0024*/ 	.byte	0x04, 0x12
        /*0026*/ 	.short	(.L_7 - .L_6)
	.align		4
.L_6:
        /*0028*/ 	.word	index@(triton_poi_fused__to_copy_add_arange_clamp_mul_sub_129)
        /*002c*/ 	.word	0x00000000
.L_7:


//--------------------- .nv.info.triton_poi_fused__to_copy_add_arange_clamp_mul_sub_129 --------------------------
	.section	.nv.info.triton_poi_fused__to_copy_add_arange_clamp_mul_sub_129,"",@"SHT_CUDA_INFO"
	.sectionflags	@""
	.align	4


	//----- nvinfo : EIATTR_CUDA_API_VERSION
	.align		4
        /*0000*/ 	.byte	0x04, 0x37
        /*0002*/ 	.short	(.L_9 - .L_8)
.L_8:
        /*0004*/ 	.word	0x0000007c


	//----- nvinfo : EIATTR_KPARAM_INFO
	.align		4
.L_9:
        /*0008*/ 	.byte	0x04, 0x17
        /*000a*/ 	.short	(.L_11 - .L_10)
.L_10:
        /*000c*/ 	.word	0x00000000
        /*0010*/ 	.short	0x0001
        /*0012*/ 	.short	0x0008
        /*0014*/ 	.byte	0x00, 0xf0, 0x11, 0x00


	//----- nvinfo : EIATTR_KPARAM_INFO
	.align		4
.L_11:
        /*0018*/ 	.byte	0x04, 0x17
        /*001a*/ 	.short	(.L_13 - .L_12)
.L_12:
        /*001c*/ 	.word	0x00000000
        /*0020*/ 	.short	0x0000
        /*0022*/ 	.short	0x0000
        /*0024*/ 	.byte	0x00, 0xf4, 0x21, 0x00


	//----- nvinfo : EIATTR_SPARSE_MMA_MASK
	.align		4
.L_13:
        /*0028*/ 	.byte	0x03, 0x50
        /*002a*/ 	.short	0x0000


	//----- nvinfo : EIATTR_MAXREG_COUNT
	.align		4
        /*002c*/ 	.byte	0x03, 0x1b
        /*002e*/ 	.short	0x00ff


	//----- nvinfo : EIATTR_EXIT_INSTR_OFFSETS
	.align		4
        /*0030*/ 	.byte	0x04, 0x1c
        /*0032*/ 	.short	(.L_15 - .L_14)


	//   ....[0]....
.L_14:
        /*0034*/ 	.word	0x00000190


	//   ....[1]....
        /*0038*/ 	.word	0x000001c0


	//----- nvinfo : EIATTR_REQNTID
	.align		4
.L_15:
        /*003c*/ 	.byte	0x04, 0x10
        /*003e*/ 	.short	(.L_17 - .L_16)
.L_16:
        /*0040*/ 	.word	0x00000020
        /*0044*/ 	.word	0x00000001
        /*0048*/ 	.word	0x00000001


	//----- nvinfo : EIATTR_CBANK_PARAM_SIZE
	.align		4
.L_17:
        /*004c*/ 	.byte	0x03, 0x19
        /*004e*/ 	.short	0x000c


	//----- nvinfo : EIATTR_PARAM_CBANK
	.align		4
        /*0050*/ 	.byte	0x04, 0x0a
        /*0052*/ 	.short	(.L_19 - .L_18)
	.align		4
.L_18:
        /*0054*/ 	.word	index@(.nv.constant0.triton_poi_fused__to_copy_add_arange_clamp_mul_sub_129)
        /*0058*/ 	.short	0x0210
        /*005a*/ 	.short	0x000c


	//----- nvinfo : EIATTR_SW_WAR
	.align		4
.L_19:
        /*005c*/ 	.byte	0x04, 0x36
        /*005e*/ 	.short	(.L_21 - .L_20)
.L_20:
        /*0060*/ 	.word	0x00000008
.L_21:


//--------------------- .nv.callgraph             --------------------------
	.section	.nv.callgraph,"",@"SHT_CUDA_CALLGRAPH"
	.align	4
	.sectionentsize	8
	.align		4
        /*0000*/ 	.word	0x00000000
	.align		4
        /*0004*/ 	.word	0xffffffff
	.align		4
        /*0008*/ 	.word	0x00000000
	.align		4
        /*000c*/ 	.word	0xfffffffe
	.align		4
        /*0010*/ 	.word	0x00000000
	.align		4
        /*0014*/ 	.word	0xfffffffd
	.align		4
        /*0018*/ 	.word	0x00000000
	.align		4
        /*001c*/ 	.word	0xfffffffc


//--------------------- .text.triton_poi_fused__to_copy_add_arange_clamp_mul_sub_129 --------------------------
	.section	.text.triton_poi_fused__to_copy_add_arange_clamp_mul_sub_129,"ax",@progbits
	.align	128
        .global         triton_poi_fused__to_copy_add_arange_clamp_mul_sub_129
        .type           triton_poi_fused__to_copy_add_arange_clamp_mul_sub_129,@function
        .size           triton_poi_fused__to_copy_add_arange_clamp_mul_sub_129,(.L_x_1 - triton_poi_fused__to_copy_add_arange_clamp_mul_sub_129)
        .other          triton_poi_fused__to_copy_add_arange_clamp_mul_sub_129,@"STO_CUDA_ENTRY STV_DEFAULT"
triton_poi_fused__to_copy_add_arange_clamp_mul_sub_129:
.text.triton_poi_fused__to_copy_add_arange_clamp_mul_sub_129:
[----:B------:R-:W0:Y:S02]  /*0000*/  LDC R1, c[0x0][0x28] ;  /* 0x00000a00ff017b82 */ /* 0x000e240000000800 */
[----:B------:R-:W1:Y:S01]  /*0010*/  S2R R0, SR_TID.X ;  /* 0x0000000000007919 */ /* 0x000e620000002100 */
[----:B------:R-:W-:Y:S01]  /*0020*/  HFMA2.MMA R3, -RZ, RZ, 1.75, 0 ;  /* 0x3f000000ff037435 */ /* 0x000fe200000001ff */
[----:B------:R-:W2:Y:S01]  /*0030*/  S2R R5, SR_CTAID.X ;  /* 0x0000000000057919 */ /* 0x000ea20000002500 */
[----:B-1----:R-:W-:-:S05]  /*0040*/  IMAD.SHL.U32 R0, R0, 0x2, RZ ;  /* 0x0000000200007824 */ /* 0x002fca00078e00ff */
[----:B------:R-:W-:-:S05]  /*0050*/  LOP3.LUT R0, R0, 0x3e, RZ, 0xc0, !PT ;  /* 0x0000003e00007812 */ /* 0x000fca00078ec0ff */
[----:B--2---:R-:W-:-:S05]  /*0060*/  IMAD R5, R5, 0x40, R0 ;  /* 0x0000004005057824 */ /* 0x004fca00078e0200 */
[----:B------:R-:W-:Y:S02]  /*0070*/  IADD3 R0, R5, 0x1, RZ ;  /* 0x0000000105007810 */ /* 0x000fe40007ffe0ff */
[----:B------:R-:W-:Y:S02]  /*0080*/  I2FP.F32.S32 R2, R5 ;  /* 0x0000000500027245 */ /* 0x000fe40000201400 */
[----:B------:R-:W-:Y:S02]  /*0090*/  I2FP.F32.S32 R0, R0 ;  /* 0x0000000000007245 */ /* 0x000fe40000201400 */
[----:B------:R-:W-:Y:S01]  /*00a0*/  ISETP.GE.AND P0, PT, R5, 0x40, PT ;  /* 0x000000400500780c */ /* 0x000fe20003f06270 */
[----:B------:R-:W-:Y:S02]  /*00b0*/  FADD R2, R2, 0.5 ;  /* 0x3f00000002027421 */ /* 0x000fe40000000000 */
[----:B------:R-:W-:Y:S02]  /*00c0*/  FADD R0, R0, 0.5 ;  /* 0x3f00000000007421 */ /* 0x000fe40000000000 */
[----:B------:R-:W-:-:S02]  /*00d0*/  FFMA R2, R2, R3, -0.5 ;  /* 0xbf00000002027423 */ /* 0x000fc40000000003 */
[----:B------:R-:W-:-:S03]  /*00e0*/  FFMA R0, R0, R3, -0.5 ;  /* 0xbf00000000007423 */ /* 0x000fc60000000003 */
[----:B------:R-:W-:Y:S02]  /*00f0*/  FMNMX R4, RZ, R2, !PT ;  /* 0x00000002ff047209 */ /* 0x000fe40007800000 */
[----:B------:R-:W1:Y:S01]  /*0100*/  LDC.64 R2, c[0x0][0x210] ;  /* 0x00008400ff027b82 */ /* 0x000e620000000a00 */
[----:B------:R-:W-:Y:S01]  /*0110*/  FMNMX R0, RZ, R0, !PT ;  /* 0x00000000ff007209 */ /* 0x000fe20007800000 */
[----:B------:R-:W2:Y:S08]  /*0120*/  F2I.TRUNC.NTZ R6, R4 ;  /* 0x0000000400067305 */ /* 0x000eb0000020f100 */
[----:B------:R-:W3:Y:S01]  /*0130*/  F2I.TRUNC.NTZ R7, R0 ;  /* 0x0000000000077305 */ /* 0x000ee2000020f100 */
[----:B--2---:R-:W-:-:S05]  /*0140*/  I2FP.F32.S32 R9, R6 ;  /* 0x0000000600097245 */ /* 0x004fca0000201400 */
[----:B------:R-:W-:Y:S01]  /*0150*/  FADD.SAT R6, R4, -R9 ;  /* 0x8000000904067221 */ /* 0x000fe20000002000 */
[----:B-1----:R-:W-:Y:S01]  /*0160*/  IMAD.WIDE R2, R5, 0x4, R2 ;  /* 0x0000000405027825 */ /* 0x002fe200078e0202 */
[----:B---3--:R-:W-:-:S05]  /*0170*/  I2FP.F32.S32 R7, R7 ;  /* 0x0000000700077245 */ /* 0x008fca0000201400 */
[----:B------:R-:W-:Y:S01]  /*0180*/  FADD.SAT R7, R0, -R7 ;  /* 0x8000000700077221 */ /* 0x000fe20000002000 */
[----:B------:R-:W-:Y:S06]  /*0190*/  @P0 EXIT ;  /* 0x000000000000094d */ /* 0x000fec0003800000 */
[----:B------:R-:W-:Y:S02]  /*01a0*/  ULDC.64 UR4, c[0x0][0x208] ;  /* 0x0000820000047ab9 */ /* 0x000fe40000000a00 */
[----:B------:R-:W-:Y:S01]  /*01b0*/  STG.E.64 desc[UR4][R2.64], R6 ;  /* 0x0000000602007986 */ /* 0x000fe2000c101b04 */
[----:B------:R-:W-:Y:S05]  /*01c0*/  EXIT ;  /* 0x000000000000794d */ /* 0x000fea0003800000 */
.L_x_0:
[----:B------:R-:W-:-:S00]  /*01d0*/  BRA `(.L_x_0) ;  /* 0xfffffffc00fc7947 */ /* 0x000fc0000383ffff */
[----:B------:R-:W-:-:S00]  /*01e0*/  NOP ;  /* 0x0000000000007918 */ /* 0x000fc00000000000 */
        /* <DEDUP_REMOVED lines=9> */
.L_x_1:


//--------------------- .nv.constant0.triton_poi_fused__to_copy_add_arange_clamp_mul_sub_129 --------------------------
	.section	.nv.constant0.triton_poi_fused__to_copy_add_arange_clamp_mul_sub_129,"a",@progbits
	.sectionflags	@""
	.align	4
.nv.constant0.triton_poi_fused__to_copy_add_arange_clamp_mul_sub_129:
	.zero		540
